	.headerflags	@"EF_CUDA_TEXMODE_UNIFIED EF_CUDA_64BIT_ADDRESS EF_CUDA_ACCELERATORS EF_CUDA_SM90 EF_CUDA_VIRTUAL_SM(EF_CUDA_SM90)"
	.elftype	@"ET_EXEC"


//--------------------- .nv.info                  --------------------------
	.section	.nv.info,"",@"SHT_CUDA_INFO"
	.align	4


	//----- nvinfo : EIATTR_REGCOUNT
	.align		4
        /*0000*/ 	.byte	0x04, 0x2f
        /*0002*/ 	.short	(.L_1 - .L_0)
	.align		4
.L_0:
        /*0004*/ 	.word	index@(triton_poi_fused_cat_0)
        /*0008*/ 	.word	0x0000000c


	//----- nvinfo : EIATTR_MIN_STACK_SIZE
	.align		4
.L_1:
        /*000c*/ 	.byte	0x04, 0x12
        /*000e*/ 	.short	(.L_3 - .L_2)
	.align		4
.L_2:
        /*0010*/ 	.word	index@(triton_poi_fused_cat_0)
        /*0014*/ 	.word	0x00000000


	//----- nvinfo : EIATTR_FRAME_SIZE
	.align		4
.L_3:
        /*0018*/ 	.byte	0x04, 0x11
        /*001a*/ 	.short	(.L_5 - .L_4)
	.align		4
.L_4:
        /*001c*/ 	.word	index@(triton_poi_fused_cat_0)
        /*0020*/ 	.word	0x00000000


	//----- nvinfo : EIATTR_MIN_STACK_SIZE
	.align		4
.L_5:
        /*0024*/ 	.byte	0x04, 0x12
        /*0026*/ 	.short	(.L_7 - .L_6)
	.align		4
.L_6:
        /*0028*/ 	.word	index@(triton_poi_fused_cat_0)
        /*002c*/ 	.word	0x00000000
.L_7:


//--------------------- .nv.info.triton_poi_fused_cat_0 --------------------------
	.section	.nv.info.triton_poi_fused_cat_0,"",@"SHT_CUDA_INFO"
	.sectionflags	@""
	.align	4


	//----- nvinfo : EIATTR_CUDA_API_VERSION
	.align		4
        /*0000*/ 	.byte	0x04, 0x37
        /*0002*/ 	.short	(.L_9 - .L_8)
.L_8:
        /*0004*/ 	.word	0x0000007c


	//----- nvinfo : EIATTR_KPARAM_INFO
	.align		4
.L_9:
        /*0008*/ 	.byte	0x04, 0x17
        /*000a*/ 	.short	(.L_11 - .L_10)
.L_10:
        /*000c*/ 	.word	0x00000000
        /*0010*/ 	.short	0x0002
        /*0012*/ 	.short	0x0010
        /*0014*/ 	.byte	0x00, 0xf0, 0x11, 0x00


	//----- nvinfo : EIATTR_KPARAM_INFO
	.align		4
.L_11:
        /*0018*/ 	.byte	0x04, 0x17
        /*001a*/ 	.short	(.L_13 - .L_12)
.L_12:
        /*001c*/ 	.word	0x00000000
        /*0020*/ 	.short	0x0001
        /*0022*/ 	.short	0x0008
        /*0024*/ 	.byte	0x00, 0xf4, 0x21, 0x00


	//----- nvinfo : EIATTR_KPARAM_INFO
	.align		4
.L_13:
        /*0028*/ 	.byte	0x04, 0x17
        /*002a*/ 	.short	(.L_15 - .L_14)
.L_14:
        /*002c*/ 	.word	0x00000000
        /*0030*/ 	.short	0x0000
        /*0032*/ 	.short	0x0000
        /*0034*/ 	.byte	0x00, 0xf4, 0x21, 0x00


	//----- nvinfo : EIATTR_SPARSE_MMA_MASK
	.align		4
.L_15:
        /*0038*/ 	.byte	0x03, 0x50
        /*003a*/ 	.short	0x0000


	//----- nvinfo : EIATTR_MAXREG_COUNT
	.align		4
        /*003c*/ 	.byte	0x03, 0x1b
        /*003e*/ 	.short	0x00ff


	//----- nvinfo : EIATTR_EXIT_INSTR_OFFSETS
	.align		4
        /*0040*/ 	.byte	0x04, 0x1c
        /*0042*/ 	.short	(.L_17 - .L_16)


	//   ....[0]....
.L_16:
        /*0044*/ 	.word	0x00000210


	//   ....[1]....
        /*0048*/ 	.word	0x00000230


	//----- nvinfo : EIATTR_REQNTID
	.align		4
.L_17:
        /*004c*/ 	.byte	0x04, 0x10
        /*004e*/ 	.short	(.L_19 - .L_18)
.L_18:
        /*0050*/ 	.word	0x00000080
        /*0054*/ 	.word	0x00000001
        /*0058*/ 	.word	0x00000001


	//----- nvinfo : EIATTR_CBANK_PARAM_SIZE
	.align		4
.L_19:
        /*005c*/ 	.byte	0x03, 0x19
        /*005e*/ 	.short	0x0014


	//----- nvinfo : EIATTR_PARAM_CBANK
	.align		4
        /*0060*/ 	.byte	0x04, 0x0a
        /*0062*/ 	.short	(.L_21 - .L_20)
	.align		4
.L_20:
        /*0064*/ 	.word	index@(.nv.constant0.triton_poi_fused_cat_0)
        /*0068*/ 	.short	0x0210
        /*006a*/ 	.short	0x0014


	//----- nvinfo : EIATTR_SW_WAR
	.align		4
.L_21:
        /*006c*/ 	.byte	0x04, 0x36
        /*006e*/ 	.short	(.L_23 - .L_22)
.L_22:
        /*0070*/ 	.word	0x00000008
.L_23:


//--------------------- .nv.callgraph             --------------------------
	.section	.nv.callgraph,"",@"SHT_CUDA_CALLGRAPH"
	.align	4
	.sectionentsize	8
	.align		4
        /*0000*/ 	.word	0x00000000
	.align		4
        /*0004*/ 	.word	0xffffffff
	.align		4
        /*0008*/ 	.word	0x00000000
	.align		4
        /*000c*/ 	.word	0xfffffffe
	.align		4
        /*0010*/ 	.word	0x00000000
	.align		4
        /*0014*/ 	.word	0xfffffffd
	.align		4
        /*0018*/ 	.word	0x00000000
	.align		4
        /*001c*/ 	.word	0xfffffffc


//--------------------- .text.triton_poi_fused_cat_0 --------------------------
	.section	.text.triton_poi_fused_cat_0,"ax",@progbits
	.align	128
        .global         triton_poi_fused_cat_0
        .type           triton_poi_fused_cat_0,@function
        .size           triton_poi_fused_cat_0,(.L_x_1 - triton_poi_fused_cat_0)
        .other          triton_poi_fused_cat_0,@"STO_CUDA_ENTRY STV_DEFAULT"
triton_poi_fused_cat_0:
.text.triton_poi_fused_cat_0:
[----:B------:R-:W0:Y:S02]  /*0000*/  LDC R1, c[0x0][0x28] ;  /* 0x00000a00ff017b82 */ /* 0x000e240000000800 */
[----:B------:R-:W1:Y:S01]  /*0010*/  S2R R0, SR_TID.X ;  /* 0x0000000000007919 */ /* 0x000e620000002100 */
[----:B------:R-:W-:Y:S01]  /*0020*/  ULDC.64 UR4, c[0x0][0x208] ;  /* 0x0000820000047ab9 */ /* 0x000fe20000000a00 */
[----:B------:R-:W2:Y:S01]  /*0030*/  S2R R7, SR_CTAID.X ;  /* 0x0000000000077919 */ /* 0x000ea20000002500 */
[----:B-1----:R-:W-:Y:S01]  /*0040*/  IMAD.SHL.U32 R0, R0, 0x2, RZ ;  /* 0x0000000200007824 */ /* 0x002fe200078e00ff */
[----:B--2---:R-:W-:-:S04]  /*0050*/  SHF.R.S32.HI R2, RZ, 0x17, R7 ;  /* 0x00000017ff027819 */ /* 0x004fc80000011407 */
[----:B------:R-:W-:Y:S02]  /*0060*/  LOP3.LUT R0, R0, 0xfe, RZ, 0xc0, !PT ;  /* 0x000000fe00007812 */ /* 0x000fe400078ec0ff */
[----:B------:R-:W-:-:S03]  /*0070*/  SGXT R2, R2, 0x1 ;  /* 0x000000010202781a */ /* 0x000fc60000000200 */
[----:B------:R-:W-:-:S04]  /*0080*/  IMAD R7, R7, 0x100, R0 ;  /* 0x0000010007077824 */ /* 0x000fc800078e0200 */
[----:B------:R-:W-:Y:S01]  /*0090*/  IMAD.HI R6, R7, 0x6bca1af3, RZ ;  /* 0x6bca1af307067827 */ /* 0x000fe200078e02ff */
[----:B------:R-:W-:-:S04]  /*00a0*/  LEA.HI R2, R2, R7, RZ, 0x4 ;  /* 0x0000000702027211 */ /* 0x000fc800078f20ff */
[----:B------:R-:W-:Y:S02]  /*00b0*/  SHF.R.S32.HI R0, RZ, 0x4, R2 ;  /* 0x00000004ff007819 */ /* 0x000fe40000011402 */
[----:B------:R-:W1:Y:S01]  /*00c0*/  LDC.64 R2, c[0x0][0x210] ;  /* 0x00008400ff027b82 */ /* 0x000e620000000a00 */
[----:B------:R-:W-:Y:S02]  /*00d0*/  SHF.R.U32.HI R9, RZ, 0x1f, R6 ;  /* 0x0000001fff097819 */ /* 0x000fe40000011606 */
[----:B------:R-:W-:Y:S02]  /*00e0*/  IMAD.HI R4, R0, 0x6bca1af3, RZ ;  /* 0x6bca1af300047827 */ /* 0x000fe400078e02ff */
[----:B------:R-:W-:Y:S02]  /*00f0*/  LEA.HI.SX32 R6, R6, R9, 0x19 ;  /* 0x0000000906067211 */ /* 0x000fe400078fcaff */
[----:B------:R-:W-:Y:S02]  /*0100*/  CS2R R8, SRZ ;  /* 0x0000000000087805 */ /* 0x000fe4000001ff00 */
[----:B------:R-:W-:-:S04]  /*0110*/  SHF.R.U32.HI R5, RZ, 0x1f, R4 ;  /* 0x0000001fff057819 */ /* 0x000fc80000011604 */
[----:B------:R-:W-:-:S05]  /*0120*/  LEA.HI.SX32 R5, R4, R5, 0x1d ;  /* 0x0000000504057211 */ /* 0x000fca00078feaff */
[----:B------:R-:W-:-:S05]  /*0130*/  IMAD R5, R5, -0x13, R0 ;  /* 0xffffffed05057824 */ /* 0x000fca00078e0200 */
[----:B------:R-:W-:Y:S01]  /*0140*/  ISETP.GE.AND P1, PT, R5, 0x3, PT ;  /* 0x000000030500780c */ /* 0x000fe20003f26270 */
[----:B------:R-:W-:-:S03]  /*0150*/  IMAD R5, R6, -0x130, R7 ;  /* 0xfffffed006057824 */ /* 0x000fc600078e0207 */
[----:B------:R-:W-:Y:S01]  /*0160*/  ISETP.LT.AND P0, PT, R7, 0x4c0, !P1 ;  /* 0x000004c00700780c */ /* 0x000fe20004f01270 */
[----:B------:R-:W-:-:S04]  /*0170*/  IMAD R5, R6, 0x30, R5 ;  /* 0x0000003006057824 */ /* 0x000fc800078e0205 */
[----:B-1----:R-:W-:Y:S02]  /*0180*/  IMAD.WIDE R2, R5, 0x4, R2 ;  /* 0x0000000405027825 */ /* 0x002fe400078e0202 */
[----:B------:R-:W1:Y:S06]  /*0190*/  LDC.64 R4, c[0x0][0x218] ;  /* 0x00008600ff047b82 */ /* 0x000e6c0000000a00 */
[----:B------:R-:W2:Y:S01]  /*01a0*/  @P0 LDG.E.64 R8, desc[UR4][R2.64] ;  /* 0x0000000402080981 */ /* 0x000ea2000c1e1b00 */
[C---:B------:R-:W-:Y:S01]  /*01b0*/  ISETP.GE.AND P2, PT, R7.reuse, 0x4c0, PT ;  /* 0x000004c00700780c */ /* 0x040fe20003f46270 */
[----:B-1----:R-:W-:Y:S01]  /*01c0*/  IMAD.WIDE R4, R7, 0x4, R4 ;  /* 0x0000000407047825 */ /* 0x002fe200078e0204 */
[----:B--2---:R-:W-:-:S02]  /*01d0*/  SEL R8, R8, RZ, P0 ;  /* 0x000000ff08087207 */ /* 0x004fc40000000000 */
[----:B------:R-:W-:Y:S02]  /*01e0*/  SEL R9, R9, RZ, P0 ;  /* 0x000000ff09097207 */ /* 0x000fe40000000000 */
[----:B------:R-:W-:Y:S02]  /*01f0*/  SEL R8, R8, RZ, !P1 ;  /* 0x000000ff08087207 */ /* 0x000fe40004800000 */
[----:B------:R-:W-:-:S05]  /*0200*/  SEL R9, R9, RZ, !P1 ;  /* 0x000000ff09097207 */ /* 0x000fca0004800000 */
[----:B------:R-:W-:Y:S05]  /*0210*/  @P2 EXIT ;  /* 0x000000000000294d */ /* 0x000fea0003800000 */
[----:B------:R-:W-:Y:S01]  /*0220*/  STG.E.64 desc[UR4][R4.64], R8 ;  /* 0x0000000804007986 */ /* 0x000fe2000c101b04 */
[----:B------:R-:W-:Y:S05]  /*0230*/  EXIT ;  /* 0x000000000000794d */ /* 0x000fea0003800000 */
.L_x_0:
[----:B------:R-:W-:-:S00]  /*0240*/  BRA `(.L_x_0) ;  /* 0xfffffffc00fc7947 */ /* 0x000fc0000383ffff */
[----:B------:R-:W-:-:S00]  /*0250*/  NOP ;  /* 0x0000000000007918 */ /* 0x000fc00000000000 */
        /* <DEDUP_REMOVED lines=10> */
.L_x_1:


//--------------------- .nv.constant0.triton_poi_fused_cat_0 --------------------------
	.section	.nv.constant0.triton_poi_fused_cat_0,"a",@progbits
	.sectionflags	@""
	.align	4
.nv.constant0.triton_poi_fused_cat_0:
	.zero		548
